//
// Generated by NVIDIA NVVM Compiler
//
// Compiler Build ID: CL-36424714
// Cuda compilation tools, release 13.0, V13.0.88
// Based on NVVM 20.0.0
//

.version 9.0
.target sm_100
.address_size 64

	// .globl	_Z20matrixMultiplicationPfS_S_iiii

.visible .entry _Z20matrixMultiplicationPfS_S_iiii(
	.param .u64 .ptr .align 1 _Z20matrixMultiplicationPfS_S_iiii_param_0,
	.param .u64 .ptr .align 1 _Z20matrixMultiplicationPfS_S_iiii_param_1,
	.param .u64 .ptr .align 1 _Z20matrixMultiplicationPfS_S_iiii_param_2,
	.param .u32 _Z20matrixMultiplicationPfS_S_iiii_param_3,
	.param .u32 _Z20matrixMultiplicationPfS_S_iiii_param_4,
	.param .u32 _Z20matrixMultiplicationPfS_S_iiii_param_5,
	.param .u32 _Z20matrixMultiplicationPfS_S_iiii_param_6
)
{
	.reg .pred 	%p<14>;
	.reg .b32 	%r<41>;
	.reg .b32 	%f<68>;
	.reg .b64 	%rd<53>;

	ld.param.u64 	%rd7, [_Z20matrixMultiplicationPfS_S_iiii_param_0];
	ld.param.u64 	%rd8, [_Z20matrixMultiplicationPfS_S_iiii_param_1];
	ld.param.u64 	%rd6, [_Z20matrixMultiplicationPfS_S_iiii_param_2];
	ld.param.u32 	%r18, [_Z20matrixMultiplicationPfS_S_iiii_param_3];
	ld.param.u32 	%r19, [_Z20matrixMultiplicationPfS_S_iiii_param_4];
	ld.param.u32 	%r20, [_Z20matrixMultiplicationPfS_S_iiii_param_6];
	cvta.to.global.u64 	%rd1, %rd8;
	cvta.to.global.u64 	%rd2, %rd7;
	mov.u32 	%r21, %ctaid.y;
	mov.u32 	%r22, %ntid.y;
	mov.u32 	%r23, %tid.y;
	mad.lo.s32 	%r1, %r21, %r22, %r23;
	mov.u32 	%r24, %ctaid.x;
	mov.u32 	%r25, %ntid.x;
	mov.u32 	%r26, %tid.x;
	mad.lo.s32 	%r2, %r24, %r25, %r26;
	setp.ge.s32 	%p1, %r1, %r18;
	setp.ge.s32 	%p2, %r2, %r20;
	or.pred  	%p3, %p1, %p2;
	setp.lt.s32 	%p4, %r19, 1;
	mov.f32 	%f67, 0f00000000;
	or.pred  	%p5, %p3, %p4;
	@%p5 bra 	$L__BB0_12;
	mul.lo.s32 	%r3, %r19, %r1;
	and.b32  	%r4, %r19, 7;
	setp.lt.u32 	%p6, %r19, 8;
	mov.f32 	%f67, 0f00000000;
	mov.b32 	%r39, 0;
	@%p6 bra 	$L__BB0_4;
	and.b32  	%r39, %r19, 2147483640;
	neg.s32 	%r37, %r39;
	shl.b32 	%r7, %r20, 3;
	mul.wide.u32 	%rd9, %r3, 4;
	add.s64 	%rd10, %rd9, %rd2;
	add.s64 	%rd52, %rd10, 16;
	mov.f32 	%f67, 0f00000000;
	mul.wide.s32 	%rd13, %r20, 4;
	mov.u32 	%r36, %r2;
$L__BB0_3:
	.pragma "nounroll";
	ld.global.f32 	%f17, [%rd52+-16];
	mul.wide.s32 	%rd11, %r36, 4;
	add.s64 	%rd12, %rd1, %rd11;
	ld.global.f32 	%f18, [%rd12];
	fma.rn.f32 	%f19, %f17, %f18, %f67;
	ld.global.f32 	%f20, [%rd52+-12];
	add.s64 	%rd14, %rd12, %rd13;
	ld.global.f32 	%f21, [%rd14];
	fma.rn.f32 	%f22, %f20, %f21, %f19;
	ld.global.f32 	%f23, [%rd52+-8];
	add.s64 	%rd15, %rd14, %rd13;
	ld.global.f32 	%f24, [%rd15];
	fma.rn.f32 	%f25, %f23, %f24, %f22;
	ld.global.f32 	%f26, [%rd52+-4];
	add.s64 	%rd16, %rd15, %rd13;
	ld.global.f32 	%f27, [%rd16];
	fma.rn.f32 	%f28, %f26, %f27, %f25;
	ld.global.f32 	%f29, [%rd52];
	add.s64 	%rd17, %rd16, %rd13;
	ld.global.f32 	%f30, [%rd17];
	fma.rn.f32 	%f31, %f29, %f30, %f28;
	ld.global.f32 	%f32, [%rd52+4];
	add.s64 	%rd18, %rd17, %rd13;
	ld.global.f32 	%f33, [%rd18];
	fma.rn.f32 	%f34, %f32, %f33, %f31;
	ld.global.f32 	%f35, [%rd52+8];
	add.s64 	%rd19, %rd18, %rd13;
	ld.global.f32 	%f36, [%rd19];
	fma.rn.f32 	%f37, %f35, %f36, %f34;
	ld.global.f32 	%f38, [%rd52+12];
	add.s64 	%rd20, %rd19, %rd13;
	ld.global.f32 	%f39, [%rd20];
	fma.rn.f32 	%f67, %f38, %f39, %f37;
	add.s32 	%r37, %r37, 8;
	add.s32 	%r36, %r36, %r7;
	add.s64 	%rd52, %rd52, 32;
	setp.ne.s32 	%p7, %r37, 0;
	@%p7 bra 	$L__BB0_3;
$L__BB0_4:
	setp.eq.s32 	%p8, %r4, 0;
	@%p8 bra 	$L__BB0_12;
	and.b32  	%r13, %r19, 3;
	setp.lt.u32 	%p9, %r4, 4;
	@%p9 bra 	$L__BB0_7;
	add.s32 	%r28, %r39, %r3;
	mul.wide.u32 	%rd21, %r28, 4;
	add.s64 	%rd22, %rd2, %rd21;
	ld.global.f32 	%f41, [%rd22];
	mad.lo.s32 	%r29, %r39, %r20, %r2;
	mul.wide.s32 	%rd23, %r29, 4;
	add.s64 	%rd24, %rd1, %rd23;
	ld.global.f32 	%f42, [%rd24];
	fma.rn.f32 	%f43, %f41, %f42, %f67;
	cvt.u64.u32 	%rd25, %r3;
	cvt.u64.u32 	%rd26, %r39;
	add.s64 	%rd27, %rd26, %rd25;
	shl.b64 	%rd28, %rd27, 2;
	add.s64 	%rd29, %rd2, %rd28;
	ld.global.f32 	%f44, [%rd29+4];
	mul.wide.s32 	%rd30, %r20, 4;
	add.s64 	%rd31, %rd24, %rd30;
	ld.global.f32 	%f45, [%rd31];
	fma.rn.f32 	%f46, %f44, %f45, %f43;
	ld.global.f32 	%f47, [%rd29+8];
	add.s64 	%rd32, %rd31, %rd30;
	ld.global.f32 	%f48, [%rd32];
	fma.rn.f32 	%f49, %f47, %f48, %f46;
	ld.global.f32 	%f50, [%rd29+12];
	add.s64 	%rd33, %rd32, %rd30;
	ld.global.f32 	%f51, [%rd33];
	fma.rn.f32 	%f67, %f50, %f51, %f49;
	add.s32 	%r39, %r39, 4;
$L__BB0_7:
	setp.eq.s32 	%p10, %r13, 0;
	@%p10 bra 	$L__BB0_12;
	setp.eq.s32 	%p11, %r13, 1;
	@%p11 bra 	$L__BB0_10;
	add.s32 	%r30, %r39, %r3;
	mul.wide.u32 	%rd34, %r30, 4;
	add.s64 	%rd35, %rd2, %rd34;
	ld.global.f32 	%f53, [%rd35];
	mad.lo.s32 	%r31, %r39, %r20, %r2;
	mul.wide.s32 	%rd36, %r31, 4;
	add.s64 	%rd37, %rd1, %rd36;
	ld.global.f32 	%f54, [%rd37];
	fma.rn.f32 	%f55, %f53, %f54, %f67;
	cvt.u64.u32 	%rd38, %r3;
	cvt.u64.u32 	%rd39, %r39;
	add.s64 	%rd40, %rd39, %rd38;
	shl.b64 	%rd41, %rd40, 2;
	add.s64 	%rd42, %rd2, %rd41;
	ld.global.f32 	%f56, [%rd42+4];
	mul.wide.s32 	%rd43, %r20, 4;
	add.s64 	%rd44, %rd37, %rd43;
	ld.global.f32 	%f57, [%rd44];
	fma.rn.f32 	%f67, %f56, %f57, %f55;
	add.s32 	%r39, %r39, 2;
$L__BB0_10:
	and.b32  	%r32, %r19, 1;
	setp.eq.b32 	%p12, %r32, 1;
	not.pred 	%p13, %p12;
	@%p13 bra 	$L__BB0_12;
	add.s32 	%r33, %r39, %r3;
	mul.wide.u32 	%rd45, %r33, 4;
	add.s64 	%rd46, %rd2, %rd45;
	ld.global.f32 	%f58, [%rd46];
	mad.lo.s32 	%r34, %r39, %r20, %r2;
	mul.wide.s32 	%rd47, %r34, 4;
	add.s64 	%rd48, %rd1, %rd47;
	ld.global.f32 	%f59, [%rd48];
	fma.rn.f32 	%f67, %f58, %f59, %f67;
$L__BB0_12:
	cvta.to.global.u64 	%rd49, %rd6;
	mad.lo.s32 	%r35, %r18, %r1, %r2;
	mul.wide.s32 	%rd50, %r35, 4;
	add.s64 	%rd51, %rd49, %rd50;
	st.global.f32 	[%rd51], %f67;
	ret;

}


// ===== COMPILED SASS (sm_100) =====

	.target	sm_100

	.elftype	@"ET_EXEC"


//--------------------- .note.nv.tkinfo           --------------------------
	.section	.note.nv.tkinfo,"",@"SHT_NOTE"
	.sectionflags	@"SHF_NOTE_NV_TKINFO"
	.tkinfo
        /*0018*/ 	.word	0x00000002
        /*0030*/ 	.string	""
        /*0030*/ 	.string	"ptxas"
        /*0030*/ 	.string	"Cuda compilation tools, release 13.0, V13.0.88"
        /*0030*/ 	.string	"Build cuda_13.0.r13.0/compiler.36424714_0"
        /*0030*/ 	.string	"-arch sm_100 -m 64 "



//--------------------- .note.nv.cuinfo           --------------------------
	.section	.note.nv.cuinfo,"",@"SHT_NOTE"
	.sectionflags	@"SHF_NOTE_NV_CUINFO"
        /*0018*/ 	.short	0x0002
        /*001a*/ 	.short	0x0064
        /*001c*/ 	.short	0x0082
	.zero		2


//--------------------- .nv.info                  --------------------------
	.section	.nv.info,"",@"SHT_CUDA_INFO"
	.align	4


	//----- nvinfo : EIATTR_REGCOUNT
	.align		4
        /*0000*/ 	.byte	0x04, 0x2f
        /*0002*/ 	.short	(.L_1 - .L_0)
	.align		4
.L_0:
        /*0004*/ 	.word	index@(_Z20matrixMultiplicationPfS_S_iiii)
        /*0008*/ 	.word	0x00000020


	//----- nvinfo : EIATTR_FRAME_SIZE
	.align		4
.L_1:
        /*000c*/ 	.byte	0x04, 0x11
        /*000e*/ 	.short	(.L_3 - .L_2)
	.align		4
.L_2:
        /*0010*/ 	.word	index@(_Z20matrixMultiplicationPfS_S_iiii)
        /*0014*/ 	.word	0x00000000


	//----- nvinfo : EIATTR_MIN_STACK_SIZE
	.align		4
.L_3:
        /*0018*/ 	.byte	0x04, 0x12
        /*001a*/ 	.short	(.L_5 - .L_4)
	.align		4
.L_4:
        /*001c*/ 	.word	index@(_Z20matrixMultiplicationPfS_S_iiii)
        /*0020*/ 	.word	0x00000000
.L_5:


//--------------------- .nv.compat                --------------------------
	.section	.nv.compat,"",@"SHT_CUDA_COMPAT_INFO"
	.align	4
        /*0000*/ 	.byte	0x02, 0x09, 0x00, 0x00, 0x02, 0x02, 0x01, 0x00, 0x02, 0x05, 0x05, 0x00, 0x03, 0x07, 0x01, 0x01
        /*0010*/ 	.byte	0x02, 0x03, 0x00, 0x00, 0x02, 0x06, 0x01, 0x00, 0x04, 0x0b, 0x08, 0x00, 0x09, 0x00, 0x00, 0x00
        /*0020*/ 	.byte	0x00, 0x00, 0x00, 0x00


//--------------------- .nv.info._Z20matrixMultiplicationPfS_S_iiii --------------------------
	.section	.nv.info._Z20matrixMultiplicationPfS_S_iiii,"",@"SHT_CUDA_INFO"
	.sectionflags	@""
	.align	4


	//----- nvinfo : EIATTR_CUDA_API_VERSION
	.align		4
        /*0000*/ 	.byte	0x04, 0x37
        /*0002*/ 	.short	(.L_7 - .L_6)
.L_6:
        /*0004*/ 	.word	0x00000082


	//----- nvinfo : EIATTR_KPARAM_INFO
	.align		4
.L_7:
        /*0008*/ 	.byte	0x04, 0x17
        /*000a*/ 	.short	(.L_9 - .L_8)
.L_8:
        /*000c*/ 	.word	0x00000000
        /*0010*/ 	.short	0x0006
        /*0012*/ 	.short	0x0024
        /*0014*/ 	.byte	0x00, 0xf0, 0x11, 0x00


	//----- nvinfo : EIATTR_KPARAM_INFO
	.align		4
.L_9:
        /*0018*/ 	.byte	0x04, 0x17
        /*001a*/ 	.short	(.L_11 - .L_10)
.L_10:
        /*001c*/ 	.word	0x00000000
        /*0020*/ 	.short	0x0005
        /*0022*/ 	.short	0x0020
        /*0024*/ 	.byte	0x00, 0xf0, 0x11, 0x00


	//----- nvinfo : EIATTR_KPARAM_INFO
	.align		4
.L_11:
        /*0028*/ 	.byte	0x04, 0x17
        /*002a*/ 	.short	(.L_13 - .L_12)
.L_12:
        /*002c*/ 	.word	0x00000000
        /*0030*/ 	.short	0x0004
        /*0032*/ 	.short	0x001c
        /*0034*/ 	.byte	0x00, 0xf0, 0x11, 0x00


	//----- nvinfo : EIATTR_KPARAM_INFO
	.align		4
.L_13:
        /*0038*/ 	.byte	0x04, 0x17
        /*003a*/ 	.short	(.L_15 - .L_14)
.L_14:
        /*003c*/ 	.word	0x00000000
        /*0040*/ 	.short	0x0003
        /*0042*/ 	.short	0x0018
        /*0044*/ 	.byte	0x00, 0xf0, 0x11, 0x00


	//----- nvinfo : EIATTR_KPARAM_INFO
	.align		4
.L_15:
        /*0048*/ 	.byte	0x04, 0x17
        /*004a*/ 	.short	(.L_17 - .L_16)
.L_16:
        /*004c*/ 	.word	0x00000000
        /*0050*/ 	.short	0x0002
        /*0052*/ 	.short	0x0010
        /*0054*/ 	.byte	0x00, 0xf5, 0x21, 0x00


	//----- nvinfo : EIATTR_KPARAM_INFO
	.align		4
.L_17:
        /*0058*/ 	.byte	0x04, 0x17
        /*005a*/ 	.short	(.L_19 - .L_18)
.L_18:
        /*005c*/ 	.word	0x00000000
        /*0060*/ 	.short	0x0001
        /*0062*/ 	.short	0x0008
        /*0064*/ 	.byte	0x00, 0xf5, 0x21, 0x00


	//----- nvinfo : EIATTR_KPARAM_INFO
	.align		4
.L_19:
        /*0068*/ 	.byte	0x04, 0x17
        /*006a*/ 	.short	(.L_21 - .L_20)
.L_20:
        /*006c*/ 	.word	0x00000000
        /*0070*/ 	.short	0x0000
        /*0072*/ 	.short	0x0000
        /*0074*/ 	.byte	0x00, 0xf5, 0x21, 0x00


	//----- nvinfo : EIATTR_SPARSE_MMA_MASK
	.align		4
.L_21:
        /*0078*/ 	.byte	0x03, 0x50
        /*007a*/ 	.short	0x0000


	//----- nvinfo : EIATTR_MAXREG_COUNT
	.align		4
        /*007c*/ 	.byte	0x03, 0x1b
        /*007e*/ 	.short	0x00ff


	//----- nvinfo : EIATTR_MERCURY_ISA_VERSION
	.align		4
        /*0080*/ 	.byte	0x03, 0x5f
        /*0082*/ 	.short	0x0101


	//----- nvinfo : EIATTR_VRC_CTA_INIT_COUNT
	.align		4
        /*0084*/ 	.byte	0x02, 0x4a
	.zero		1
	.zero		1


	//----- nvinfo : EIATTR_EXIT_INSTR_OFFSETS
	.align		4
        /*0088*/ 	.byte	0x04, 0x1c
        /*008a*/ 	.short	(.L_23 - .L_22)


	//   ....[0]....
.L_22:
        /*008c*/ 	.word	0x000008f0


	//----- nvinfo : EIATTR_CRS_STACK_SIZE
	.align		4
.L_23:
        /*0090*/ 	.byte	0x04, 0x1e
        /*0092*/ 	.short	(.L_25 - .L_24)
.L_24:
        /*0094*/ 	.word	0x00000000


	//----- nvinfo : EIATTR_CBANK_PARAM_SIZE
	.align		4
.L_25:
        /*0098*/ 	.byte	0x03, 0x19
        /*009a*/ 	.short	0x0028


	//----- nvinfo : EIATTR_PARAM_CBANK
	.align		4
        /*009c*/ 	.byte	0x04, 0x0a
        /*009e*/ 	.short	(.L_27 - .L_26)
	.align		4
.L_26:
        /*00a0*/ 	.word	index@(.nv.constant0._Z20matrixMultiplicationPfS_S_iiii)
        /*00a4*/ 	.short	0x0380
        /*00a6*/ 	.short	0x0028


	//----- nvinfo : EIATTR_SW_WAR
	.align		4
.L_27:
        /*00a8*/ 	.byte	0x04, 0x36
        /*00aa*/ 	.short	(.L_29 - .L_28)
.L_28:
        /*00ac*/ 	.word	0x00000008
.L_29:


//--------------------- .nv.callgraph             --------------------------
	.section	.nv.callgraph,"",@"SHT_CUDA_CALLGRAPH"
	.align	4
	.sectionentsize	8
	.align		4
        /*0000*/ 	.word	0x00000000
	.align		4
        /*0004*/ 	.word	0xffffffff
	.align		4
        /*0008*/ 	.word	0x00000000
	.align		4
        /*000c*/ 	.word	0xfffffffe
	.align		4
        /*0010*/ 	.word	0x00000000
	.align		4
        /*0014*/ 	.word	0xfffffffd
	.align		4
        /*0018*/ 	.word	0x00000000
	.align		4
        /*001c*/ 	.word	0xfffffffc


//--------------------- .text._Z20matrixMultiplicationPfS_S_iiii --------------------------
	.section	.text._Z20matrixMultiplicationPfS_S_iiii,"ax",@progbits
	.align	128
        .global         _Z20matrixMultiplicationPfS_S_iiii
        .type           _Z20matrixMultiplicationPfS_S_iiii,@function
        .size           _Z20matrixMultiplicationPfS_S_iiii,(.L_x_6 - _Z20matrixMultiplicationPfS_S_iiii)
        .other          _Z20matrixMultiplicationPfS_S_iiii,@"STO_CUDA_ENTRY STV_DEFAULT"
_Z20matrixMultiplicationPfS_S_iiii:
.text._Z20matrixMultiplicationPfS_S_iiii:
[----:B------:R-:W-:Y:S01]  /*0000*/  LDC R1, c[0x0][0x37c] ;  /* 0x0000df00ff017b82 */ /* 0x000fe20000000800 */
[----:B------:R-:W0:Y:S07]  /*0010*/  S2R R5, SR_TID.X ;  /* 0x0000000000057919 */ /* 0x000e2e0000002100 */
[----:B------:R-:W1:Y:S01]  /*0020*/  LDC R19, c[0x0][0x364] ;  /* 0x0000d900ff137b82 */ /* 0x000e620000000800 */
[----:B------:R-:W-:Y:S01]  /*0030*/  BSSY.RECONVERGENT B0, `(.L_x_0) ;  /* 0x0000087000007945 */ /* 0x000fe20003800200 */
[----:B------:R-:W-:Y:S01]  /*0040*/  HFMA2 R24, -RZ, RZ, 0, 0 ;  /* 0x00000000ff187431 */ /* 0x000fe200000001ff */
[----:B------:R-:W1:Y:S05]  /*0050*/  S2R R4, SR_TID.Y ;  /* 0x0000000000047919 */ /* 0x000e6a0000002200 */
[----:B------:R-:W0:Y:S08]  /*0060*/  S2UR UR5, SR_CTAID.X ;  /* 0x00000000000579c3 */ /* 0x000e300000002500 */
[----:B------:R-:W0:Y:S08]  /*0070*/  LDC R0, c[0x0][0x360] ;  /* 0x0000d800ff007b82 */ /* 0x000e300000000800 */
[----:B------:R-:W1:Y:S08]  /*0080*/  S2UR UR4, SR_CTAID.Y ;  /* 0x00000000000479c3 */ /* 0x000e700000002600 */
[----:B------:R-:W2:Y:S08]  /*0090*/  LDC R17, c[0x0][0x3a4] ;  /* 0x0000e900ff117b82 */ /* 0x000eb00000000800 */
[----:B------:R-:W3:Y:S01]  /*00a0*/  LDC.64 R2, c[0x0][0x398] ;  /* 0x0000e600ff027b82 */ /* 0x000ee20000000a00 */
[----:B0-----:R-:W-:-:S02]  /*00b0*/  IMAD R0, R0, UR5, R5 ;  /* 0x0000000500007c24 */ /* 0x001fc4000f8e0205 */
[----:B-1----:R-:W-:Y:S01]  /*00c0*/  IMAD R19, R19, UR4, R4 ;  /* 0x0000000413137c24 */ /* 0x002fe2000f8e0204 */
[----:B------:R-:W0:Y:S02]  /*00d0*/  LDCU.64 UR4, c[0x0][0x358] ;  /* 0x00006b00ff0477ac */ /* 0x000e240008000a00 */
[----:B--2---:R-:W-:-:S04]  /*00e0*/  ISETP.GE.AND P0, PT, R0, R17, PT ;  /* 0x000000110000720c */ /* 0x004fc80003f06270 */
[----:B---3--:R-:W-:-:S04]  /*00f0*/  ISETP.GE.OR P0, PT, R19, R2, P0 ;  /* 0x000000021300720c */ /* 0x008fc80000706670 */
[----:B------:R-:W-:-:S13]  /*0100*/  ISETP.LT.OR P0, PT, R3, 0x1, P0 ;  /* 0x000000010300780c */ /* 0x000fda0000701670 */
[----:B0-----:R-:W-:Y:S05]  /*0110*/  @P0 BRA `(.L_x_1) ;  /* 0x0000000400e00947 */ /* 0x001fea0003800000 */
[----:B------:R-:W-:Y:S01]  /*0120*/  ISETP.GE.U32.AND P1, PT, R3, 0x8, PT ;  /* 0x000000080300780c */ /* 0x000fe20003f26070 */
[----:B------:R-:W-:Y:S01]  /*0130*/  IMAD R18, R19, R3, RZ ;  /* 0x0000000313127224 */ /* 0x000fe200078e02ff */
[----:B------:R-:W-:Y:S02]  /*0140*/  LOP3.LUT R26, R3, 0x7, RZ, 0xc0, !PT ;  /* 0x00000007031a7812 */ /* 0x000fe400078ec0ff */
[----:B------:R-:W-:Y:S02]  /*0150*/  MOV R24, RZ ;  /* 0x000000ff00187202 */ /* 0x000fe40000000f00 */
[----:B------:R-:W-:Y:S02]  /*0160*/  ISETP.NE.AND P0, PT, R26, RZ, PT ;  /* 0x000000ff1a00720c */ /* 0x000fe40003f05270 */
[----:B------:R-:W-:-:S05]  /*0170*/  MOV R21, RZ ;  /* 0x000000ff00157202 */ /* 0x000fca0000000f00 */
[----:B------:R-:W-:Y:S06]  /*0180*/  @!P1 BRA `(.L_x_2) ;  /* 0x0000000000c49947 */ /* 0x000fec0003800000 */
[----:B------:R-:W0:Y:S01]  /*0190*/  LDC.64 R4, c[0x0][0x380] ;  /* 0x0000e000ff047b82 */ /* 0x000e220000000a00 */
[----:B------:R-:W-:Y:S02]  /*01a0*/  LOP3.LUT R21, R3, 0x7ffffff8, RZ, 0xc0, !PT ;  /* 0x7ffffff803157812 */ /* 0x000fe400078ec0ff */
[----:B------:R-:W-:Y:S02]  /*01b0*/  MOV R24, RZ ;  /* 0x000000ff00187202 */ /* 0x000fe40000000f00 */
[----:B------:R-:W-:Y:S02]  /*01c0*/  MOV R16, R0 ;  /* 0x0000000000107202 */ /* 0x000fe40000000f00 */
[----:B------:R-:W-:Y:S01]  /*01d0*/  IADD3 R20, PT, PT, -R21, RZ, RZ ;  /* 0x000000ff15147210 */ /* 0x000fe20007ffe1ff */
[----:B0-----:R-:W-:-:S03]  /*01e0*/  IMAD.WIDE.U32 R4, R18, 0x4, R4 ;  /* 0x0000000412047825 */ /* 0x001fc600078e0004 */
[----:B------:R-:W-:-:S04]  /*01f0*/  IADD3 R6, P1, PT, R4, 0x10, RZ ;  /* 0x0000001004067810 */ /* 0x000fc80007f3e0ff */
[----:B------:R-:W-:-:S09]  /*0200*/  IADD3.X R7, PT, PT, RZ, R5, RZ, P1, !PT ;  /* 0x00000005ff077210 */ /* 0x000fd20000ffe4ff */
.L_x_3:
[----:B------:R-:W0:Y:S01]  /*0210*/  LDC.64 R14, c[0x0][0x388] ;  /* 0x0000e200ff0e7b82 */ /* 0x000e220000000a00 */
[----:B------:R-:W-:Y:S02]  /*0220*/  MOV R4, R6 ;  /* 0x0000000600047202 */ /* 0x000fe40000000f00 */
[----:B------:R-:W-:-:S05]  /*0230*/  MOV R5, R7 ;  /* 0x0000000700057202 */ /* 0x000fca0000000f00 */
[----:B------:R-:W2:Y:S04]  /*0240*/  LDG.E R29, desc[UR4][R4.64+-0x10] ;  /* 0xfffff004041d7981 */ /* 0x000ea8000c1e1900 */
[----:B------:R-:W3:Y:S04]  /*0250*/  LDG.E R22, desc[UR4][R4.64+-0xc] ;  /* 0xfffff40404167981 */ /* 0x000ee8000c1e1900 */
[----:B------:R-:W4:Y:S01]  /*0260*/  LDG.E R25, desc[UR4][R4.64+-0x8] ;  /* 0xfffff80404197981 */ /* 0x000f22000c1e1900 */
[----:B0-----:R-:W-:-:S05]  /*0270*/  IMAD.WIDE R14, R16, 0x4, R14 ;  /* 0x00000004100e7825 */ /* 0x001fca00078e020e */
[----:B------:R0:W2:Y:S02]  /*0280*/  LDG.E R27, desc[UR4][R14.64] ;  /* 0x000000040e1b7981 */ /* 0x0000a4000c1e1900 */
[----:B0-----:R-:W-:-:S05]  /*0290*/  IMAD.WIDE R14, R17, 0x4, R14 ;  /* 0x00000004110e7825 */ /* 0x001fca00078e020e */
[----:B------:R0:W3:Y:S01]  /*02a0*/  LDG.E R23, desc[UR4][R14.64] ;  /* 0x000000040e177981 */ /* 0x0000e2000c1e1900 */
[----:B------:R-:W-:-:S04]  /*02b0*/  IMAD.WIDE R8, R17, 0x4, R14 ;  /* 0x0000000411087825 */ /* 0x000fc800078e020e */
[C---:B------:R-:W-:Y:S02]  /*02c0*/  IMAD.WIDE R10, R17.reuse, 0x4, R8 ;  /* 0x00000004110a7825 */ /* 0x040fe400078e0208 */
[----:B------:R-:W4:Y:S02]  /*02d0*/  LDG.E R8, desc[UR4][R8.64] ;  /* 0x0000000408087981 */ /* 0x000f24000c1e1900 */
[C---:B------:R-:W-:Y:S02]  /*02e0*/  IMAD.WIDE R6, R17.reuse, 0x4, R10 ;  /* 0x0000000411067825 */ /* 0x040fe400078e020a */
[----:B------:R1:W5:Y:S02]  /*02f0*/  LDG.E R28, desc[UR4][R10.64] ;  /* 0x000000040a1c7981 */ /* 0x000364000c1e1900 */
[C---:B------:R-:W-:Y:S02]  /*0300*/  IMAD.WIDE R12, R17.reuse, 0x4, R6 ;  /* 0x00000004110c7825 */ /* 0x040fe400078e0206 */
[----:B------:R-:W5:Y:S02]  /*0310*/  LDG.E R6, desc[UR4][R6.64] ;  /* 0x0000000406067981 */ /* 0x000f64000c1e1900 */
[----:B0-----:R-:W-:-:S02]  /*0320*/  IMAD.WIDE R14, R17, 0x4, R12 ;  /* 0x00000004110e7825 */ /* 0x001fc400078e020c */
[----:B------:R-:W5:Y:S04]  /*0330*/  LDG.E R12, desc[UR4][R12.64] ;  /* 0x000000040c0c7981 */ /* 0x000f68000c1e1900 */
[----:B------:R-:W5:Y:S01]  /*0340*/  LDG.E R7, desc[UR4][R4.64+-0x4] ;  /* 0xfffffc0404077981 */ /* 0x000f62000c1e1900 */
[----:B-1----:R-:W-:-:S03]  /*0350*/  IMAD.WIDE R10, R17, 0x4, R14 ;  /* 0x00000004110a7825 */ /* 0x002fc600078e020e */
[----:B------:R-:W5:Y:S04]  /*0360*/  LDG.E R9, desc[UR4][R14.64] ;  /* 0x000000040e097981 */ /* 0x000f68000c1e1900 */
[----:B------:R-:W5:Y:S01]  /*0370*/  LDG.E R11, desc[UR4][R10.64] ;  /* 0x000000040a0b7981 */ /* 0x000f62000c1e1900 */
[----:B--2---:R-:W-:-:S03]  /*0380*/  FFMA R29, R29, R27, R24 ;  /* 0x0000001b1d1d7223 */ /* 0x004fc60000000018 */
[----:B------:R-:W2:Y:S04]  /*0390*/  LDG.E R27, desc[UR4][R4.64] ;  /* 0x00000004041b7981 */ /* 0x000ea8000c1e1900 */
[----:B------:R-:W2:Y:S01]  /*03a0*/  LDG.E R24, desc[UR4][R4.64+0xc] ;  /* 0x00000c0404187981 */ /* 0x000ea2000c1e1900 */
[----:B---3--:R-:W-:-:S03]  /*03b0*/  FFMA R29, R22, R23, R29 ;  /* 0x00000017161d7223 */ /* 0x008fc6000000001d */
[----:B------:R-:W3:Y:S04]  /*03c0*/  LDG.E R23, desc[UR4][R4.64+0x4] ;  /* 0x0000040404177981 */ /* 0x000ee8000c1e1900 */
[----:B------:R-:W3:Y:S01]  /*03d0*/  LDG.E R22, desc[UR4][R4.64+0x8] ;  /* 0x0000080404167981 */ /* 0x000ee2000c1e1900 */
[----:B------:R-:W-:Y:S01]  /*03e0*/  IADD3 R20, PT, PT, R20, 0x8, RZ ;  /* 0x0000000814147810 */ /* 0x000fe20007ffe0ff */
[----:B----4-:R-:W-:-:S03]  /*03f0*/  FFMA R8, R25, R8, R29 ;  /* 0x0000000819087223 */ /* 0x010fc6000000001d */
[----:B------:R-:W-:Y:S02]  /*0400*/  ISETP.NE.AND P1, PT, R20, RZ, PT ;  /* 0x000000ff1400720c */ /* 0x000fe40003f25270 */
[----:B------:R-:W-:Y:S01]  /*0410*/  LEA R16, R17, R16, 0x3 ;  /* 0x0000001011107211 */ /* 0x000fe200078e18ff */
[----:B-----5:R-:W-:-:S04]  /*0420*/  FFMA R8, R7, R28, R8 ;  /* 0x0000001c07087223 */ /* 0x020fc80000000008 */
[----:B--2---:R-:W-:-:S04]  /*0430*/  FFMA R6, R27, R6, R8 ;  /* 0x000000061b067223 */ /* 0x004fc80000000008 */
[----:B---3--:R-:W-:Y:S01]  /*0440*/  FFMA R23, R23, R12, R6 ;  /* 0x0000000c17177223 */ /* 0x008fe20000000006 */
[----:B------:R-:W-:-:S03]  /*0450*/  IADD3 R6, P2, PT, R4, 0x20, RZ ;  /* 0x0000002004067810 */ /* 0x000fc60007f5e0ff */
[----:B------:R-:W-:Y:S01]  /*0460*/  FFMA R9, R22, R9, R23 ;  /* 0x0000000916097223 */ /* 0x000fe20000000017 */
[----:B------:R-:W-:-:S03]  /*0470*/  IADD3.X R7, PT, PT, RZ, R5, RZ, P2, !PT ;  /* 0x00000005ff077210 */ /* 0x000fc600017fe4ff */
[----:B------:R-:W-:Y:S01]  /*0480*/  FFMA R24, R24, R11, R9 ;  /* 0x0000000b18187223 */ /* 0x000fe20000000009 */
[----:B------:R-:W-:Y:S06]  /*0490*/  @P1 BRA `(.L_x_3) ;  /* 0xfffffffc005c1947 */ /* 0x000fec000383ffff */
.L_x_2:
[----:B------:R-:W-:Y:S05]  /*04a0*/  @!P0 BRA `(.L_x_1) ;  /* 0x0000000000fc8947 */ /* 0x000fea0003800000 */
[----:B------:R-:W-:Y:S02]  /*04b0*/  ISETP.GE.U32.AND P1, PT, R26, 0x4, PT ;  /* 0x000000041a00780c */ /* 0x000fe40003f26070 */
[----:B------:R-:W-:-:S04]  /*04c0*/  LOP3.LUT R16, R3, 0x3, RZ, 0xc0, !PT ;  /* 0x0000000303107812 */ /* 0x000fc800078ec0ff */
[----:B------:R-:W-:-:S07]  /*04d0*/  ISETP.NE.AND P0, PT, R16, RZ, PT ;  /* 0x000000ff1000720c */ /* 0x000fce0003f05270 */
[----:B------:R-:W-:Y:S06]  /*04e0*/  @!P1 BRA `(.L_x_4) ;  /* 0x00000000006c9947 */ /* 0x000fec0003800000 */
[----:B------:R-:W0:Y:S01]  /*04f0*/  LDC.64 R4, c[0x0][0x388] ;  /* 0x0000e200ff047b82 */ /* 0x000e220000000a00 */
[----:B------:R-:W1:Y:S01]  /*0500*/  LDCU.64 UR6, c[0x0][0x380] ;  /* 0x00007000ff0677ac */ /* 0x000e620008000a00 */
[----:B------:R-:W-:Y:S01]  /*0510*/  IMAD R9, R21, R17, R0 ;  /* 0x0000001115097224 */ /* 0x000fe200078e0200 */
[CC--:B------:R-:W-:Y:S02]  /*0520*/  IADD3 R7, PT, PT, R18.reuse, R21.reuse, RZ ;  /* 0x0000001512077210 */ /* 0x0c0fe40007ffe0ff */
[----:B------:R-:W-:-:S03]  /*0530*/  IADD3 R10, P1, PT, R18, R21, RZ ;  /* 0x00000015120a7210 */ /* 0x000fc60007f3e0ff */
[----:B------:R-:W2:Y:S01]  /*0540*/  LDC.64 R14, c[0x0][0x380] ;  /* 0x0000e000ff0e7b82 */ /* 0x000ea20000000a00 */
[----:B0-----:R-:W-:-:S04]  /*0550*/  IMAD.WIDE R4, R9, 0x4, R4 ;  /* 0x0000000409047825 */ /* 0x001fc800078e0204 */
[----:B------:R-:W-:Y:S02]  /*0560*/  IMAD.WIDE R8, R17, 0x4, R4 ;  /* 0x0000000411087825 */ /* 0x000fe400078e0204 */
[----:B------:R-:W3:Y:S02]  /*0570*/  LDG.E R4, desc[UR4][R4.64] ;  /* 0x0000000404047981 */ /* 0x000ee4000c1e1900 */
[----:B--2---:R-:W-:Y:S01]  /*0580*/  IMAD.WIDE.U32 R14, R7, 0x4, R14 ;  /* 0x00000004070e7825 */ /* 0x004fe200078e000e */
[----:B------:R-:W-:Y:S02]  /*0590*/  IADD3.X R7, PT, PT, RZ, RZ, RZ, P1, !PT ;  /* 0x000000ffff077210 */ /* 0x000fe40000ffe4ff */
[----:B-1----:R-:W-:-:S03]  /*05a0*/  LEA R6, P1, R10, UR6, 0x2 ;  /* 0x000000060a067c11 */ /* 0x002fc6000f8210ff */
[----:B------:R-:W3:Y:S01]  /*05b0*/  LDG.E R15, desc[UR4][R14.64] ;  /* 0x000000040e0f7981 */ /* 0x000ee2000c1e1900 */
[----:B------:R-:W-:Y:S01]  /*05c0*/  LEA.HI.X R7, R10, UR7, R7, 0x2, P1 ;  /* 0x000000070a077c11 */ /* 0x000fe200088f1407 */
[C---:B------:R-:W-:Y:S02]  /*05d0*/  IMAD.WIDE R10, R17.reuse, 0x4, R8 ;  /* 0x00000004110a7825 */ /* 0x040fe400078e0208 */
[----:B------:R-:W2:Y:S04]  /*05e0*/  LDG.E R8, desc[UR4][R8.64] ;  /* 0x0000000408087981 */ /* 0x000ea8000c1e1900 */
[----:B------:R-:W2:Y:S01]  /*05f0*/  LDG.E R23, desc[UR4][R6.64+0x4] ;  /* 0x0000040406177981 */ /* 0x000ea2000c1e1900 */
[----:B------:R-:W-:-:S03]  /*0600*/  IMAD.WIDE R12, R17, 0x4, R10 ;  /* 0x00000004110c7825 */ /* 0x000fc600078e020a */
[----:B------:R-:W4:Y:S04]  /*0610*/  LDG.E R22, desc[UR4][R10.64] ;  /* 0x000000040a167981 */ /* 0x000f28000c1e1900 */
[----:B------:R-:W4:Y:S04]  /*0620*/  LDG.E R20, desc[UR4][R6.64+0x8] ;  /* 0x0000080406147981 */ /* 0x000f28000c1e1900 */
[----:B------:R-:W5:Y:S04]  /*0630*/  LDG.E R25, desc[UR4][R6.64+0xc] ;  /* 0x00000c0406197981 */ /* 0x000f68000c1e1900 */
[----:B------:R-:W5:Y:S01]  /*0640*/  LDG.E R12, desc[UR4][R12.64] ;  /* 0x000000040c0c7981 */ /* 0x000f62000c1e1900 */
[----:B------:R-:W-:Y:S01]  /*0650*/  IADD3 R21, PT, PT, R21, 0x4, RZ ;  /* 0x0000000415157810 */ /* 0x000fe20007ffe0ff */
[----:B---3--:R-:W-:-:S04]  /*0660*/  FFMA R24, R15, R4, R24 ;  /* 0x000000040f187223 */ /* 0x008fc80000000018 */
[----:B--2---:R-:W-:-:S04]  /*0670*/  FFMA R23, R23, R8, R24 ;  /* 0x0000000817177223 */ /* 0x004fc80000000018 */
[----:B----4-:R-:W-:-:S04]  /*0680*/  FFMA R20, R20, R22, R23 ;  /* 0x0000001614147223 */ /* 0x010fc80000000017 */
[----:B-----5:R-:W-:-:S07]  /*0690*/  FFMA R24, R25, R12, R20 ;  /* 0x0000000c19187223 */ /* 0x020fce0000000014 */
.L_x_4:
[----:B------:R-:W-:Y:S05]  /*06a0*/  @!P0 BRA `(.L_x_1) ;  /* 0x00000000007c8947 */ /* 0x000fea0003800000 */
[----:B------:R-:W-:Y:S01]  /*06b0*/  ISETP.NE.AND P1, PT, R16, 0x1, PT ;  /* 0x000000011000780c */ /* 0x000fe20003f25270 */
[----:B------:R-:W0:Y:S01]  /*06c0*/  LDC.64 R12, c[0x0][0x380] ;  /* 0x0000e000ff0c7b82 */ /* 0x000e220000000a00 */
[----:B------:R-:W-:-:S04]  /*06d0*/  LOP3.LUT R3, R3, 0x1, RZ, 0xc0, !PT ;  /* 0x0000000103037812 */ /* 0x000fc800078ec0ff */
[----:B------:R-:W-:-:S03]  /*06e0*/  ISETP.NE.U32.AND P0, PT, R3, 0x1, PT ;  /* 0x000000010300780c */ /* 0x000fc60003f05070 */
[----:B------:R-:W1:Y:S04]  /*06f0*/  LDC.64 R10, c[0x0][0x388] ;  /* 0x0000e200ff0a7b82 */ /* 0x000e680000000a00 */
[C---:B------:R-:W-:Y:S01]  /*0700*/  @P1 IADD3 R15, PT, PT, R18.reuse, R21, RZ ;  /* 0x00000015120f1210 */ /* 0x040fe20007ffe0ff */
[C---:B------:R-:W-:Y:S01]  /*0710*/  @P1 IMAD R3, R21.reuse, R17, R0 ;  /* 0x0000001115031224 */ /* 0x040fe200078e0200 */
[----:B------:R-:W-:Y:S02]  /*0720*/  @P1 IADD3 R14, P2, PT, R18, R21, RZ ;  /* 0x00000015120e1210 */ /* 0x000fe40007f5e0ff */
[----:B------:R-:W2:Y:S01]  /*0730*/  @P1 LDC.64 R4, c[0x0][0x380] ;  /* 0x0000e000ff041b82 */ /* 0x000ea20000000a00 */
[----:B------:R-:W-:-:S07]  /*0740*/  @P1 IADD3 R21, PT, PT, R21, 0x2, RZ ;  /* 0x0000000215151810 */ /* 0x000fce0007ffe0ff */
[----:B------:R-:W3:Y:S01]  /*0750*/  LDC.64 R6, c[0x0][0x380] ;  /* 0x0000e000ff067b82 */ /* 0x000ee20000000a00 */
[----:B0-----:R-:W-:Y:S01]  /*0760*/  @P1 IMAD.WIDE.U32 R12, R15, 0x4, R12 ;  /* 0x000000040f0c1825 */ /* 0x001fe200078e000c */
[----:B------:R-:W-:-:S05]  /*0770*/  @P1 IADD3.X R15, PT, PT, RZ, RZ, RZ, P2, !PT ;  /* 0x000000ffff0f1210 */ /* 0x000fca00017fe4ff */
[----:B------:R-:W4:Y:S01]  /*0780*/  @P1 LDG.E R13, desc[UR4][R12.64] ;  /* 0x000000040c0d1981 */ /* 0x000f22000c1e1900 */
[----:B------:R-:W0:Y:S01]  /*0790*/  LDC.64 R8, c[0x0][0x388] ;  /* 0x0000e200ff087b82 */ /* 0x000e220000000a00 */
[----:B-1----:R-:W-:Y:S01]  /*07a0*/  @P1 IMAD.WIDE R10, R3, 0x4, R10 ;  /* 0x00000004030a1825 */ /* 0x002fe200078e020a */
[----:B------:R-:W-:Y:S02]  /*07b0*/  @!P0 IADD3 R3, PT, PT, R18, R21, RZ ;  /* 0x0000001512038210 */ /* 0x000fe40007ffe0ff */
[C---:B--2---:R-:W-:Y:S01]  /*07c0*/  @P1 LEA R4, P2, R14.reuse, R4, 0x2 ;  /* 0x000000040e041211 */ /* 0x044fe200078410ff */
[----:B------:R-:W-:Y:S01]  /*07d0*/  @!P0 IMAD R21, R21, R17, R0 ;  /* 0x0000001115158224 */ /* 0x000fe200078e0200 */
[----:B------:R-:W4:Y:S02]  /*07e0*/  @P1 LDG.E R16, desc[UR4][R10.64] ;  /* 0x000000040a101981 */ /* 0x000f24000c1e1900 */
[----:B------:R-:W-:Y:S01]  /*07f0*/  @P1 LEA.HI.X R5, R14, R5, R15, 0x2, P2 ;  /* 0x000000050e051211 */ /* 0x000fe200010f140f */
[----:B------:R-:W-:-:S04]  /*0800*/  @P1 IMAD.WIDE R14, R17, 0x4, R10 ;  /* 0x00000004110e1825 */ /* 0x000fc800078e020a */
[----:B---3--:R-:W-:Y:S01]  /*0810*/  @!P0 IMAD.WIDE.U32 R6, R3, 0x4, R6 ;  /* 0x0000000403068825 */ /* 0x008fe200078e0006 */
[----:B------:R-:W2:Y:S04]  /*0820*/  @P1 LDG.E R4, desc[UR4][R4.64+0x4] ;  /* 0x0000040404041981 */ /* 0x000ea8000c1e1900 */
[----:B------:R-:W2:Y:S01]  /*0830*/  @P1 LDG.E R14, desc[UR4][R14.64] ;  /* 0x000000040e0e1981 */ /* 0x000ea2000c1e1900 */
[----:B0-----:R-:W-:-:S03]  /*0840*/  @!P0 IMAD.WIDE R8, R21, 0x4, R8 ;  /* 0x0000000415088825 */ /* 0x001fc600078e0208 */
[----:B------:R-:W3:Y:S04]  /*0850*/  @!P0 LDG.E R7, desc[UR4][R6.64] ;  /* 0x0000000406078981 */ /* 0x000ee8000c1e1900 */
[----:B------:R-:W3:Y:S01]  /*0860*/  @!P0 LDG.E R8, desc[UR4][R8.64] ;  /* 0x0000000408088981 */ /* 0x000ee2000c1e1900 */
[----:B----4-:R-:W-:-:S04]  /*0870*/  @P1 FFMA R13, R13, R16, R24 ;  /* 0x000000100d0d1223 */ /* 0x010fc80000000018 */
[----:B--2---:R-:W-:-:S04]  /*0880*/  @P1 FFMA R24, R4, R14, R13 ;  /* 0x0000000e04181223 */ /* 0x004fc8000000000d */
[----:B---3--:R-:W-:-:S07]  /*0890*/  @!P0 FFMA R24, R7, R8, R24 ;  /* 0x0000000807188223 */ /* 0x008fce0000000018 */
.L_x_1:
[----:B------:R-:W-:Y:S05]  /*08a0*/  BSYNC.RECONVERGENT B0 ;  /* 0x0000000000007941 */ /* 0x000fea0003800200 */
.L_x_0:
[----:B------:R-:W0:Y:S01]  /*08b0*/  LDC.64 R4, c[0x0][0x390] ;  /* 0x0000e400ff047b82 */ /* 0x000e220000000a00 */
[----:B------:R-:W-:-:S04]  /*08c0*/  IMAD R3, R19, R2, R0 ;  /* 0x0000000213037224 */ /* 0x000fc800078e0200 */
[----:B0-----:R-:W-:-:S05]  /*08d0*/  IMAD.WIDE R2, R3, 0x4, R4 ;  /* 0x0000000403027825 */ /* 0x001fca00078e0204 */
[----:B------:R-:W-:Y:S01]  /*08e0*/  STG.E desc[UR4][R2.64], R24 ;  /* 0x0000001802007986 */ /* 0x000fe2000c101904 */
[----:B------:R-:W-:Y:S05]  /*08f0*/  EXIT ;  /* 0x000000000000794d */ /* 0x000fea0003800000 */
.L_x_5:
[----:B------:R-:W-:-:S00]  /*0900*/  BRA `(.L_x_5) ;  /* 0xfffffffc00fc7947 */ /* 0x000fc0000383ffff */
[----:B------:R-:W-:-:S00]  /*0910*/  NOP ;  /* 0x0000000000007918 */ /* 0x000fc00000000000 */
        /* <DEDUP_REMOVED lines=14> */
.L_x_6:


//--------------------- .nv.shared.reserved.0     --------------------------
	.section	.nv.shared.reserved.0,"aw",@nobits
	.weak		__nv_reservedSMEM_offset_0_alias
	.size		__nv_reservedSMEM_offset_0_alias, 0, 64
	.other		__nv_reservedSMEM_offset_0_alias,@"STO_CUDA_RESERVED_SHARED STV_DEFAULT"
__nv_reservedSMEM_offset_0_alias:
	.zero		0
	.zero		64


//--------------------- .nv.constant0._Z20matrixMultiplicationPfS_S_iiii --------------------------
	.section	.nv.constant0._Z20matrixMultiplicationPfS_S_iiii,"a",@progbits
	.sectionflags	@""
	.align	4
.nv.constant0._Z20matrixMultiplicationPfS_S_iiii:
	.zero		936


//--------------------- SYMBOLS --------------------------

	.type		.nv.reservedSmem.offset0,@object
	.size		.nv.reservedSmem.offset0,0x4
